	.headerflags	@"EF_CUDA_TEXMODE_UNIFIED EF_CUDA_64BIT_ADDRESS EF_CUDA_ACCELERATORS EF_CUDA_SM90 EF_CUDA_VIRTUAL_SM(EF_CUDA_SM90)"
	.elftype	@"ET_EXEC"


//--------------------- .nv.info                  --------------------------
	.section	.nv.info,"",@"SHT_CUDA_INFO"
	.align	4


	//----- nvinfo : EIATTR_REGCOUNT
	.align		4
        /*0000*/ 	.byte	0x04, 0x2f
        /*0002*/ 	.short	(.L_4 - .L_3)
	.align		4
.L_3:
        /*0004*/ 	.word	index@(triton_poi_fused_index_select_2)
        /*0008*/ 	.word	0x00000018


	//----- nvinfo : EIATTR_MIN_STACK_SIZE
	.align		4
.L_4:
        /*000c*/ 	.byte	0x04, 0x12
        /*000e*/ 	.short	(.L_6 - .L_5)
	.align		4
.L_5:
        /*0010*/ 	.word	index@(triton_poi_fused_index_select_2)
        /*0014*/ 	.word	0x00000000


	//----- nvinfo : EIATTR_FRAME_SIZE
	.align		4
.L_6:
        /*0018*/ 	.byte	0x04, 0x11
        /*001a*/ 	.short	(.L_8 - .L_7)
	.align		4
.L_7:
        /*001c*/ 	.word	index@(triton_poi_fused_index_select_2)
        /*0020*/ 	.word	0x00000000


	//----- nvinfo : EIATTR_MIN_STACK_SIZE
	.align		4
.L_8:
        /*0024*/ 	.byte	0x04, 0x12
        /*0026*/ 	.short	(.L_10 - .L_9)
	.align		4
.L_9:
        /*0028*/ 	.word	index@(triton_poi_fused_index_select_2)
        /*002c*/ 	.word	0x00000000
.L_10:


//--------------------- .nv.info.triton_poi_fused_index_select_2 --------------------------
	.section	.nv.info.triton_poi_fused_index_select_2,"",@"SHT_CUDA_INFO"
	.sectionflags	@""
	.align	4


	//----- nvinfo : EIATTR_CUDA_API_VERSION
	.align		4
        /*0000*/ 	.byte	0x04, 0x37
        /*0002*/ 	.short	(.L_12 - .L_11)
.L_11:
        /*0004*/ 	.word	0x0000007c


	//----- nvinfo : EIATTR_KPARAM_INFO
	.align		4
.L_12:
        /*0008*/ 	.byte	0x04, 0x17
        /*000a*/ 	.short	(.L_14 - .L_13)
.L_13:
        /*000c*/ 	.word	0x00000000
        /*0010*/ 	.short	0x0003
        /*0012*/ 	.short	0x0018
        /*0014*/ 	.byte	0x00, 0xf0, 0x11, 0x00


	//----- nvinfo : EIATTR_KPARAM_INFO
	.align		4
.L_14:
        /*0018*/ 	.byte	0x04, 0x17
        /*001a*/ 	.short	(.L_16 - .L_15)
.L_15:
        /*001c*/ 	.word	0x00000000
        /*0020*/ 	.short	0x0002
        /*0022*/ 	.short	0x0010
        /*0024*/ 	.byte	0x00, 0xf4, 0x21, 0x00


	//----- nvinfo : EIATTR_KPARAM_INFO
	.align		4
.L_16:
        /*0028*/ 	.byte	0x04, 0x17
        /*002a*/ 	.short	(.L_18 - .L_17)
.L_17:
        /*002c*/ 	.word	0x00000000
        /*0030*/ 	.short	0x0001
        /*0032*/ 	.short	0x0008
        /*0034*/ 	.byte	0x00, 0xf4, 0x21, 0x00


	//----- nvinfo : EIATTR_KPARAM_INFO
	.align		4
.L_18:
        /*0038*/ 	.byte	0x04, 0x17
        /*003a*/ 	.short	(.L_20 - .L_19)
.L_19:
        /*003c*/ 	.word	0x00000000
        /*0040*/ 	.short	0x0000
        /*0042*/ 	.short	0x0000
        /*0044*/ 	.byte	0x00, 0xf4, 0x21, 0x00


	//----- nvinfo : EIATTR_SPARSE_MMA_MASK
	.align		4
.L_20:
        /*0048*/ 	.byte	0x03, 0x50
        /*004a*/ 	.short	0x0000


	//----- nvinfo : EIATTR_MAXREG_COUNT
	.align		4
        /*004c*/ 	.byte	0x03, 0x1b
        /*004e*/ 	.short	0x00ff


	//----- nvinfo : EIATTR_EXTERNS
	.align		4
        /*0050*/ 	.byte	0x04, 0x0f
        /*0052*/ 	.short	(.L_22 - .L_21)


	//   ....[0]....
	.align		4
.L_21:
        /*0054*/ 	.word	index@(__assertfail)


	//----- nvinfo : EIATTR_SYSCALL_OFFSETS
	.align		4
.L_22:
        /*0058*/ 	.byte	0x04, 0x46
        /*005a*/ 	.short	(.L_24 - .L_23)


	//   ....[0]....
.L_23:
        /*005c*/ 	.word	0x00000280


	//----- nvinfo : EIATTR_EXIT_INSTR_OFFSETS
	.align		4
.L_24:
        /*0060*/ 	.byte	0x04, 0x1c
        /*0062*/ 	.short	(.L_26 - .L_25)


	//   ....[0]....
.L_25:
        /*0064*/ 	.word	0x00000370


	//   ....[1]....
        /*0068*/ 	.word	0x00000390


	//----- nvinfo : EIATTR_REQNTID
	.align		4
.L_26:
        /*006c*/ 	.byte	0x04, 0x10
        /*006e*/ 	.short	(.L_28 - .L_27)
.L_27:
        /*0070*/ 	.word	0x00000080
        /*0074*/ 	.word	0x00000001
        /*0078*/ 	.word	0x00000001


	//----- nvinfo : EIATTR_CRS_STACK_SIZE
	.align		4
.L_28:
        /*007c*/ 	.byte	0x04, 0x1e
        /*007e*/ 	.short	(.L_30 - .L_29)
.L_29:
        /*0080*/ 	.word	0x00000000


	//----- nvinfo : EIATTR_CBANK_PARAM_SIZE
	.align		4
.L_30:
        /*0084*/ 	.byte	0x03, 0x19
        /*0086*/ 	.short	0x001c


	//----- nvinfo : EIATTR_PARAM_CBANK
	.align		4
        /*0088*/ 	.byte	0x04, 0x0a
        /*008a*/ 	.short	(.L_32 - .L_31)
	.align		4
.L_31:
        /*008c*/ 	.word	index@(.nv.constant0.triton_poi_fused_index_select_2)
        /*0090*/ 	.short	0x0210
        /*0092*/ 	.short	0x001c


	//----- nvinfo : EIATTR_SW_WAR
	.align		4
.L_32:
        /*0094*/ 	.byte	0x04, 0x36
        /*0096*/ 	.short	(.L_34 - .L_33)
.L_33:
        /*0098*/ 	.word	0x00000008
.L_34:


//--------------------- .nv.callgraph             --------------------------
	.section	.nv.callgraph,"",@"SHT_CUDA_CALLGRAPH"
	.align	4
	.sectionentsize	8
	.align		4
        /*0000*/ 	.word	0x00000000
	.align		4
        /*0004*/ 	.word	0xffffffff
	.align		4
        /*0008*/ 	.word	index@(triton_poi_fused_index_select_2)
	.align		4
        /*000c*/ 	.word	index@(__assertfail)
	.align		4
        /*0010*/ 	.word	0x00000000
	.align		4
        /*0014*/ 	.word	0xfffffffe
	.align		4
        /*0018*/ 	.word	0x00000000
	.align		4
        /*001c*/ 	.word	0xfffffffd
	.align		4
        /*0020*/ 	.word	0x00000000
	.align		4
        /*0024*/ 	.word	0xfffffffc


//--------------------- .nv.constant4             --------------------------
	.section	.nv.constant4,"a",@progbits
	.align	8
	.align		8
.nv.constant4:
        /*0000*/ 	.dword	__assertfail
	.align		8
        /*0008*/ 	.dword	assertFunc_0
	.align		8
        /*0010*/ 	.dword	assertFile_0
	.align		8
        /*0018*/ 	.dword	assertMessage_0


//--------------------- .text.triton_poi_fused_index_select_2 --------------------------
	.section	.text.triton_poi_fused_index_select_2,"ax",@progbits
	.sectionflags	@"SHF_BARRIERS=1"
	.align	128
        .global         triton_poi_fused_index_select_2
        .type           triton_poi_fused_index_select_2,@function
        .size           triton_poi_fused_index_select_2,(.L_x_6 - triton_poi_fused_index_select_2)
        .other          triton_poi_fused_index_select_2,@"STO_CUDA_ENTRY STV_DEFAULT"
triton_poi_fused_index_select_2:
.text.triton_poi_fused_index_select_2:
[----:B------:R-:W0:Y:S02]  /*0000*/  LDC R1, c[0x0][0x28] ;  /* 0x00000a00ff017b82 */ /* 0x000e240000000800 */
[----:B------:R-:W1:Y:S01]  /*0010*/  S2R R0, SR_TID.X ;  /* 0x0000000000007919 */ /* 0x000e620000002100 */
[----:B------:R-:W-:Y:S01]  /*0020*/  ULDC.64 UR4, c[0x0][0x208] ;  /* 0x0000820000047ab9 */ /* 0x000fe20000000a00 */
[----:B------:R-:W-:Y:S01]  /*0030*/  BSSY B0, `(.L_x_0) ;  /* 0x000000d000007945 */ /* 0x000fe20003800000 */
[----:B------:R-:W2:Y:S01]  /*0040*/  S2R R3, SR_CTAID.X ;  /* 0x0000000000037919 */ /* 0x000ea20000002500 */
[----:B-1----:R-:W-:-:S05]  /*0050*/  LOP3.LUT R0, R0, 0x7f, RZ, 0xc0, !PT ;  /* 0x0000007f00007812 */ /* 0x002fca00078ec0ff */
[----:B--2---:R-:W-:-:S05]  /*0060*/  IMAD R0, R3, 0x80, R0 ;  /* 0x0000008003007824 */ /* 0x004fca00078e0200 */
[----:B------:R-:W-:Y:S02]  /*0070*/  ISETP.GE.AND P1, PT, R0, 0x100, PT ;  /* 0x000001000000780c */ /* 0x000fe40003f26270 */
[----:B------:R-:W-:-:S04]  /*0080*/  SHF.R.S32.HI R3, RZ, 0x1f, R0 ;  /* 0x0000001fff037819 */ /* 0x000fc80000011400 */
[----:B------:R-:W-:Y:S02]  /*0090*/  LEA.HI R9, R3, R0, RZ, 0x2 ;  /* 0x0000000003097211 */ /* 0x000fe400078f10ff */
[----:B------:R-:W-:Y:S02]  /*00a0*/  CS2R R2, SRZ ;  /* 0x0000000000027805 */ /* 0x000fe4000001ff00 */
[----:B------:R-:W-:-:S03]  /*00b0*/  SHF.R.S32.HI R9, RZ, 0x2, R9 ;  /* 0x00000002ff097819 */ /* 0x000fc60000011409 */
[----:B------:R-:W-:Y:S05]  /*00c0*/  @P1 BRA `(.L_x_1) ;  /* 0x00000000000c1947 */ /* 0x000fea0003800000 */
[----:B------:R-:W1:Y:S02]  /*00d0*/  LDC.64 R2, c[0x0][0x210] ;  /* 0x00008400ff027b82 */ /* 0x000e640000000a00 */
[----:B-1----:R-:W-:-:S06]  /*00e0*/  IMAD.WIDE R2, R9, 0x8, R2 ;  /* 0x0000000809027825 */ /* 0x002fcc00078e0202 */
[----:B------:R-:W5:Y:S02]  /*00f0*/  LDG.E.EL.64 R2, desc[UR4][R2.64] ;  /* 0x0000000402027981 */ /* 0x000f64000c2e1b00 */
.L_x_1:
[----:B------:R-:W-:Y:S05]  /*0100*/  BSYNC B0 ;  /* 0x0000000000007941 */ /* 0x000fea0003800000 */
.L_x_0:
[----:B-----5:R-:W-:-:S04]  /*0110*/  SHF.R.U32.HI R5, RZ, 0x1d, R3 ;  /* 0x0000001dff057819 */ /* 0x020fc80000011603 */
[----:B------:R-:W-:-:S04]  /*0120*/  LOP3.LUT R5, R5, 0x4, RZ, 0xc0, !PT ;  /* 0x0000000405057812 */ /* 0x000fc800078ec0ff */
[----:B------:R-:W-:-:S05]  /*0130*/  IADD3 R14, P0, R2, R5, RZ ;  /* 0x00000005020e7210 */ /* 0x000fca0007f1e0ff */
[----:B------:R-:W-:Y:S01]  /*0140*/  IMAD.X R15, RZ, RZ, R3, P0 ;  /* 0x000000ffff0f7224 */ /* 0x000fe200000e0603 */
[----:B------:R-:W-:-:S04]  /*0150*/  ISETP.GE.U32.AND P0, PT, R14, 0x4, PT ;  /* 0x000000040e00780c */ /* 0x000fc80003f06070 */
[----:B------:R-:W-:-:S04]  /*0160*/  ISETP.GE.U32.AND.EX P0, PT, R15, RZ, PT, P0 ;  /* 0x000000ff0f00720c */ /* 0x000fc80003f06100 */
[----:B------:R-:W-:-:S13]  /*0170*/  ISETP.GT.OR P0, PT, R0, 0xff, !P0 ;  /* 0x000000ff0000780c */ /* 0x000fda0004704670 */
[----:B------:R-:W-:Y:S05]  /*0180*/  @P0 BRA `(.L_x_2) ;  /* 0x0000000000400947 */ /* 0x000fea0003800000 */
[----:B------:R-:W-:Y:S01]  /*0190*/  MOV R2, 0x0 ;  /* 0x0000000000027802 */ /* 0x000fe20000000f00 */
[----:B------:R-:W-:Y:S01]  /*01a0*/  ULDC.64 UR6, c[0x4][0x18] ;  /* 0x0100060000067ab9 */ /* 0x000fe20000000a00 */
[----:B------:R-:W-:Y:S01]  /*01b0*/  ULDC.64 UR8, c[0x4][0x8] ;  /* 0x0100020000087ab9 */ /* 0x000fe20000000a00 */
[----:B------:R-:W-:-:S07]  /*01c0*/  IMAD.U32 R4, RZ, RZ, UR6 ;  /* 0x00000006ff047e24 */ /* 0x000fce000f8e00ff */
[----:B------:R-:W-:Y:S01]  /*01d0*/  LEPC R20, `(.L_x_2) ;  /* 0x00000000b014794e */ /* 0x000fe20000000000 */
[----:B------:R-:W-:Y:S01]  /*01e0*/  IMAD.U32 R5, RZ, RZ, UR7 ;  /* 0x00000007ff057e24 */ /* 0x000fe2000f8e00ff */
[----:B------:R-:W1:Y:S01]  /*01f0*/  LDC.64 R2, c[0x4][R2] ;  /* 0x0100000002027b82 */ /* 0x000e620000000a00 */
[----:B------:R-:W-:Y:S01]  /*0200*/  ULDC.64 UR6, c[0x4][0x10] ;  /* 0x0100040000067ab9 */ /* 0x000fe20000000a00 */
[----:B------:R-:W-:Y:S02]  /*0210*/  IMAD.U32 R10, RZ, RZ, UR8 ;  /* 0x00000008ff0a7e24 */ /* 0x000fe4000f8e00ff */
[----:B------:R-:W-:Y:S02]  /*0220*/  IMAD.U32 R6, RZ, RZ, UR6 ;  /* 0x00000006ff067e24 */ /* 0x000fe4000f8e00ff */
[----:B------:R-:W-:Y:S02]  /*0230*/  IMAD.U32 R7, RZ, RZ, UR7 ;  /* 0x00000007ff077e24 */ /* 0x000fe4000f8e00ff */
[----:B------:R-:W-:-:S02]  /*0240*/  IMAD.U32 R11, RZ, RZ, UR9 ;  /* 0x00000009ff0b7e24 */ /* 0x000fc4000f8e00ff */
[----:B------:R-:W-:Y:S02]  /*0250*/  IMAD.MOV.U32 R8, RZ, RZ, 0x20 ;  /* 0x00000020ff087424 */ /* 0x000fe400078e00ff */
[----:B------:R-:W-:Y:S02]  /*0260*/  IMAD.MOV.U32 R12, RZ, RZ, 0x1 ;  /* 0x00000001ff0c7424 */ /* 0x000fe400078e00ff */
[----:B------:R-:W-:-:S07]  /*0270*/  IMAD.MOV.U32 R13, RZ, RZ, RZ ;  /* 0x000000ffff0d7224 */ /* 0x000fce00078e00ff */
[----:B01----:R-:W-:Y:S05]  /*0280*/  CALL.ABS.NOINC R2 ;  /* 0x0000000002007343 */ /* 0x003fea0003c00000 */
.L_x_2:
[----:B------:R-:W1:Y:S01]  /*0290*/  LDC.64 R2, c[0x0][0x220] ;  /* 0x00008800ff027b82 */ /* 0x000e620000000a00 */
[----:B------:R-:W-:Y:S07]  /*02a0*/  WARPSYNC.ALL ;  /* 0x0000000000007948 */ /* 0x000fee0003800000 */
[----:B------:R-:W-:Y:S01]  /*02b0*/  BAR.SYNC.DEFER_BLOCKING 0x0 ;  /* 0x0000000000007b1d */ /* 0x000fe20000010000 */
[----:B------:R-:W-:Y:S02]  /*02c0*/  IMAD R9, R9, -0x4, R0 ;  /* 0xfffffffc09097824 */ /* 0x000fe400078e0200 */
[----:B------:R-:W-:-:S03]  /*02d0*/  IMAD.MOV.U32 R7, RZ, RZ, RZ ;  /* 0x000000ffff077224 */ /* 0x000fc600078e00ff */
[----:B------:R-:W-:Y:S01]  /*02e0*/  ULDC.64 UR6, c[0x0][0x218] ;  /* 0x0000860000067ab9 */ /* 0x000fe20000000a00 */
[----:B------:R-:W-:Y:S01]  /*02f0*/  BSSY B0, `(.L_x_3) ;  /* 0x0000007000007945 */ /* 0x000fe20003800000 */
[----:B------:R-:W-:-:S04]  /*0300*/  LEA R4, P0, R14, UR6, 0x4 ;  /* 0x000000060e047c11 */ /* 0x000fc8000f8020ff */
[----:B------:R-:W-:-:S03]  /*0310*/  LEA.HI.X R5, R14, UR7, R15, 0x4, P0 ;  /* 0x000000070e057c11 */ /* 0x000fc600080f240f */
[----:B------:R-:W-:-:S04]  /*0320*/  IMAD.WIDE R4, R9, 0x4, R4 ;  /* 0x0000000409047825 */ /* 0x000fc800078e0204 */
[----:B-1----:R-:W-:Y:S01]  /*0330*/  IMAD.WIDE R2, R0, 0x4, R2 ;  /* 0x0000000400027825 */ /* 0x002fe200078e0202 */
[----:B------:R-:W-:Y:S06]  /*0340*/  @P1 BRA `(.L_x_4) ;  /* 0x0000000000041947 */ /* 0x000fec0003800000 */
[----:B------:R1:W5:Y:S02]  /*0350*/  LDG.E R7, desc[UR4][R4.64] ;  /* 0x0000000404077981 */ /* 0x000364000c1e1900 */
.L_x_4:
[----:B------:R-:W-:Y:S05]  /*0360*/  BSYNC B0 ;  /* 0x0000000000007941 */ /* 0x000fea0003800000 */
.L_x_3:
[----:B------:R-:W-:Y:S05]  /*0370*/  @P1 EXIT ;  /* 0x000000000000194d */ /* 0x000fea0003800000 */
[----:B-----5:R-:W-:Y:S01]  /*0380*/  STG.E desc[UR4][R2.64], R7 ;  /* 0x0000000702007986 */ /* 0x020fe2000c101904 */
[----:B------:R-:W-:Y:S05]  /*0390*/  EXIT ;  /* 0x000000000000794d */ /* 0x000fea0003800000 */
.L_x_5:
[----:B------:R-:W-:-:S00]  /*03a0*/  BRA `(.L_x_5) ;  /* 0xfffffffc00fc7947 */ /* 0x000fc0000383ffff */
[----:B------:R-:W-:-:S00]  /*03b0*/  NOP ;  /* 0x0000000000007918 */ /* 0x000fc00000000000 */
        /* <DEDUP_REMOVED lines=12> */
.L_x_6:


//--------------------- .nv.global.init           --------------------------
	.section	.nv.global.init,"aw",@progbits
.nv.global.init:
	.type		assertFunc_0,@object
	.size		assertFunc_0,(assertMessage_0 - assertFunc_0)
assertFunc_0:
        /*0000*/ 	.byte	0x75, 0x6e, 0x6b, 0x6e, 0x6f, 0x77, 0x6e, 0x00
	.type		assertMessage_0,@object
	.size		assertMessage_0,(assertFile_0 - assertMessage_0)
assertMessage_0:
        /*0008*/ 	.byte	0x69, 0x6e, 0x64, 0x65, 0x78, 0x20, 0x6f, 0x75, 0x74, 0x20, 0x6f, 0x66, 0x20, 0x62, 0x6f, 0x75
        /*0018*/ 	.byte	0x6e, 0x64, 0x73, 0x3a, 0x20, 0x30, 0x20, 0x3c, 0x3d, 0x20, 0x74, 0x6d, 0x70, 0x34, 0x20, 0x3c
        /*0028*/ 	.byte	0x20, 0x34, 0x00
	.type		assertFile_0,@object
	.size		assertFile_0,(.L_1 - assertFile_0)
assertFile_0:
        /*002b*/ 	.byte	0x69, 0x6e, 0x64, 0x75, 0x63, 0x74, 0x6f, 0x72, 0x5f, 0x63, 0x61, 0x63, 0x68, 0x65, 0x2f, 0x6b
        /*003b*/ 	.byte	0x6a, 0x2f, 0x63, 0x6b, 0x6a, 0x63, 0x72, 0x69, 0x36, 0x71, 0x32, 0x71, 0x37, 0x37, 0x7a, 0x77
        /*004b*/ 	.byte	0x34, 0x6d, 0x6c, 0x68, 0x72, 0x68, 0x62, 0x66, 0x6e, 0x74, 0x75, 0x71, 0x69, 0x71, 0x62, 0x34
        /*005b*/ 	.byte	0x6c, 0x65, 0x79, 0x66, 0x73, 0x72, 0x61, 0x71, 0x65, 0x35, 0x75, 0x36, 0x69, 0x78, 0x37, 0x6b
        /*006b*/ 	.byte	0x32, 0x68, 0x74, 0x6b, 0x68, 0x62, 0x2e, 0x70, 0x79, 0x00
.L_1:


//--------------------- .nv.constant0.triton_poi_fused_index_select_2 --------------------------
	.section	.nv.constant0.triton_poi_fused_index_select_2,"a",@progbits
	.sectionflags	@""
	.align	4
.nv.constant0.triton_poi_fused_index_select_2:
	.zero		556


//--------------------- SYMBOLS --------------------------

	.type		__assertfail,@function
